//
// Generated by NVIDIA NVVM Compiler
//
// Compiler Build ID: CL-36424714
// Cuda compilation tools, release 13.0, V13.0.88
// Based on NVVM 20.0.0
//

.version 9.0
.target sm_100
.address_size 64

	// .globl	Add

.visible .entry Add(
	.param .u64 .ptr .align 1 Add_param_0,
	.param .u32 Add_param_1
)
{
	.reg .b32 	%r<5>;
	.reg .b64 	%rd<5>;

	ld.param.u64 	%rd1, [Add_param_0];
	ld.param.u32 	%r1, [Add_param_1];
	cvta.to.global.u64 	%rd2, %rd1;
	mov.u32 	%r2, %tid.x;
	mul.wide.u32 	%rd3, %r2, 4;
	add.s64 	%rd4, %rd2, %rd3;
	ld.global.u32 	%r3, [%rd4];
	add.s32 	%r4, %r3, %r1;
	st.global.u32 	[%rd4], %r4;
	ret;

}


// ===== COMPILED SASS (sm_100) =====

	.target	sm_100

	.elftype	@"ET_EXEC"


//--------------------- .note.nv.tkinfo           --------------------------
	.section	.note.nv.tkinfo,"",@"SHT_NOTE"
	.sectionflags	@"SHF_NOTE_NV_TKINFO"
	.tkinfo
        /*0018*/ 	.word	0x00000002
        /*0030*/ 	.string	""
        /*0030*/ 	.string	"ptxas"
        /*0030*/ 	.string	"Cuda compilation tools, release 13.0, V13.0.88"
        /*0030*/ 	.string	"Build cuda_13.0.r13.0/compiler.36424714_0"
        /*0030*/ 	.string	"-arch sm_100 -m 64 "



//--------------------- .note.nv.cuinfo           --------------------------
	.section	.note.nv.cuinfo,"",@"SHT_NOTE"
	.sectionflags	@"SHF_NOTE_NV_CUINFO"
        /*0018*/ 	.short	0x0002
        /*001a*/ 	.short	0x0064
        /*001c*/ 	.short	0x0082
	.zero		2


//--------------------- .nv.info                  --------------------------
	.section	.nv.info,"",@"SHT_CUDA_INFO"
	.align	4


	//----- nvinfo : EIATTR_REGCOUNT
	.align		4
        /*0000*/ 	.byte	0x04, 0x2f
        /*0002*/ 	.short	(.L_1 - .L_0)
	.align		4
.L_0:
        /*0004*/ 	.word	index@(Add)
        /*0008*/ 	.word	0x00000008


	//----- nvinfo : EIATTR_FRAME_SIZE
	.align		4
.L_1:
        /*000c*/ 	.byte	0x04, 0x11
        /*000e*/ 	.short	(.L_3 - .L_2)
	.align		4
.L_2:
        /*0010*/ 	.word	index@(Add)
        /*0014*/ 	.word	0x00000000


	//----- nvinfo : EIATTR_MIN_STACK_SIZE
	.align		4
.L_3:
        /*0018*/ 	.byte	0x04, 0x12
        /*001a*/ 	.short	(.L_5 - .L_4)
	.align		4
.L_4:
        /*001c*/ 	.word	index@(Add)
        /*0020*/ 	.word	0x00000000
.L_5:


//--------------------- .nv.compat                --------------------------
	.section	.nv.compat,"",@"SHT_CUDA_COMPAT_INFO"
	.align	4
        /*0000*/ 	.byte	0x02, 0x09, 0x00, 0x00, 0x02, 0x02, 0x01, 0x00, 0x02, 0x05, 0x05, 0x00, 0x03, 0x07, 0x01, 0x01
        /*0010*/ 	.byte	0x02, 0x03, 0x00, 0x00, 0x02, 0x06, 0x01, 0x00, 0x04, 0x0b, 0x08, 0x00, 0x09, 0x00, 0x00, 0x00
        /*0020*/ 	.byte	0x00, 0x00, 0x00, 0x00


//--------------------- .nv.info.Add              --------------------------
	.section	.nv.info.Add,"",@"SHT_CUDA_INFO"
	.sectionflags	@""
	.align	4


	//----- nvinfo : EIATTR_CUDA_API_VERSION
	.align		4
        /*0000*/ 	.byte	0x04, 0x37
        /*0002*/ 	.short	(.L_7 - .L_6)
.L_6:
        /*0004*/ 	.word	0x00000082


	//----- nvinfo : EIATTR_KPARAM_INFO
	.align		4
.L_7:
        /*0008*/ 	.byte	0x04, 0x17
        /*000a*/ 	.short	(.L_9 - .L_8)
.L_8:
        /*000c*/ 	.word	0x00000000
        /*0010*/ 	.short	0x0001
        /*0012*/ 	.short	0x0008
        /*0014*/ 	.byte	0x00, 0xf0, 0x11, 0x00


	//----- nvinfo : EIATTR_KPARAM_INFO
	.align		4
.L_9:
        /*0018*/ 	.byte	0x04, 0x17
        /*001a*/ 	.short	(.L_11 - .L_10)
.L_10:
        /*001c*/ 	.word	0x00000000
        /*0020*/ 	.short	0x0000
        /*0022*/ 	.short	0x0000
        /*0024*/ 	.byte	0x00, 0xf5, 0x21, 0x00


	//----- nvinfo : EIATTR_SPARSE_MMA_MASK
	.align		4
.L_11:
        /*0028*/ 	.byte	0x03, 0x50
        /*002a*/ 	.short	0x0000


	//----- nvinfo : EIATTR_MAXREG_COUNT
	.align		4
        /*002c*/ 	.byte	0x03, 0x1b
        /*002e*/ 	.short	0x00ff


	//----- nvinfo : EIATTR_MERCURY_ISA_VERSION
	.align		4
        /*0030*/ 	.byte	0x03, 0x5f
        /*0032*/ 	.short	0x0101


	//----- nvinfo : EIATTR_VRC_CTA_INIT_COUNT
	.align		4
        /*0034*/ 	.byte	0x02, 0x4a
	.zero		1
	.zero		1


	//----- nvinfo : EIATTR_EXIT_INSTR_OFFSETS
	.align		4
        /*0038*/ 	.byte	0x04, 0x1c
        /*003a*/ 	.short	(.L_13 - .L_12)


	//   ....[0]....
.L_12:
        /*003c*/ 	.word	0x00000090


	//----- nvinfo : EIATTR_CBANK_PARAM_SIZE
	.align		4
.L_13:
        /*0040*/ 	.byte	0x03, 0x19
        /*0042*/ 	.short	0x000c


	//----- nvinfo : EIATTR_PARAM_CBANK
	.align		4
        /*0044*/ 	.byte	0x04, 0x0a
        /*0046*/ 	.short	(.L_15 - .L_14)
	.align		4
.L_14:
        /*0048*/ 	.word	index@(.nv.constant0.Add)
        /*004c*/ 	.short	0x0380
        /*004e*/ 	.short	0x000c


	//----- nvinfo : EIATTR_SW_WAR
	.align		4
.L_15:
        /*0050*/ 	.byte	0x04, 0x36
        /*0052*/ 	.short	(.L_17 - .L_16)
.L_16:
        /*0054*/ 	.word	0x00000008
.L_17:


//--------------------- .nv.callgraph             --------------------------
	.section	.nv.callgraph,"",@"SHT_CUDA_CALLGRAPH"
	.align	4
	.sectionentsize	8
	.align		4
        /*0000*/ 	.word	0x00000000
	.align		4
        /*0004*/ 	.word	0xffffffff
	.align		4
        /*0008*/ 	.word	0x00000000
	.align		4
        /*000c*/ 	.word	0xfffffffe
	.align		4
        /*0010*/ 	.word	0x00000000
	.align		4
        /*0014*/ 	.word	0xfffffffd
	.align		4
        /*0018*/ 	.word	0x00000000
	.align		4
        /*001c*/ 	.word	0xfffffffc


//--------------------- .text.Add                 --------------------------
	.section	.text.Add,"ax",@progbits
	.align	128
        .global         Add
        .type           Add,@function
        .size           Add,(.L_x_1 - Add)
        .other          Add,@"STO_CUDA_ENTRY STV_DEFAULT"
Add:
.text.Add:
[----:B------:R-:W-:Y:S01]  /*0000*/  LDC R1, c[0x0][0x37c] ;  /* 0x0000df00ff017b82 */ /* 0x000fe20000000800 */
[----:B------:R-:W0:Y:S07]  /*0010*/  S2R R5, SR_TID.X ;  /* 0x0000000000057919 */ /* 0x000e2e0000002100 */
[----:B------:R-:W0:Y:S01]  /*0020*/  LDC.64 R2, c[0x0][0x380] ;  /* 0x0000e000ff027b82 */ /* 0x000e220000000a00 */
[----:B------:R-:W1:Y:S01]  /*0030*/  LDCU.64 UR4, c[0x0][0x358] ;  /* 0x00006b00ff0477ac */ /* 0x000e620008000a00 */
[----:B------:R-:W2:Y:S01]  /*0040*/  LDCU UR6, c[0x0][0x388] ;  /* 0x00007100ff0677ac */ /* 0x000ea20008000800 */
[----:B0-----:R-:W-:-:S05]  /*0050*/  IMAD.WIDE.U32 R2, R5, 0x4, R2 ;  /* 0x0000000405027825 */ /* 0x001fca00078e0002 */
[----:B-1----:R-:W2:Y:S02]  /*0060*/  LDG.E R0, desc[UR4][R2.64] ;  /* 0x0000000402007981 */ /* 0x002ea4000c1e1900 */
[----:B--2---:R-:W-:-:S05]  /*0070*/  IADD3 R5, PT, PT, R0, UR6, RZ ;  /* 0x0000000600057c10 */ /* 0x004fca000fffe0ff */
[----:B------:R-:W-:Y:S01]  /*0080*/  STG.E desc[UR4][R2.64], R5 ;  /* 0x0000000502007986 */ /* 0x000fe2000c101904 */
[----:B------:R-:W-:Y:S05]  /*0090*/  EXIT ;  /* 0x000000000000794d */ /* 0x000fea0003800000 */
.L_x_0:
[----:B------:R-:W-:-:S00]  /*00a0*/  BRA `(.L_x_0) ;  /* 0xfffffffc00fc7947 */ /* 0x000fc0000383ffff */
[----:B------:R-:W-:-:S00]  /*00b0*/  NOP ;  /* 0x0000000000007918 */ /* 0x000fc00000000000 */
        /* <DEDUP_REMOVED lines=12> */
.L_x_1:


//--------------------- .nv.shared.reserved.0     --------------------------
	.section	.nv.shared.reserved.0,"aw",@nobits
	.weak		__nv_reservedSMEM_offset_0_alias
	.size		__nv_reservedSMEM_offset_0_alias, 0, 64
	.other		__nv_reservedSMEM_offset_0_alias,@"STO_CUDA_RESERVED_SHARED STV_DEFAULT"
__nv_reservedSMEM_offset_0_alias:
	.zero		0
	.zero		64


//--------------------- .nv.constant0.Add         --------------------------
	.section	.nv.constant0.Add,"a",@progbits
	.sectionflags	@""
	.align	4
.nv.constant0.Add:
	.zero		908


//--------------------- SYMBOLS --------------------------

	.type		.nv.reservedSmem.offset0,@object
	.size		.nv.reservedSmem.offset0,0x4
